//
// Generated by NVIDIA NVVM Compiler
//
// Compiler Build ID: CL-36424714
// Cuda compilation tools, release 13.0, V13.0.88
// Based on NVVM 20.0.0
//

.version 9.0
.target sm_100
.address_size 64

	// .globl	_Z18threed_init_kernelPfjjj
.extern .func  (.param .b32 func_retval0) vprintf
(
	.param .b64 vprintf_param_0,
	.param .b64 vprintf_param_1
)
;
.global .align 1 .b8 $str[171] = {116, 104, 114, 101, 101, 100, 95, 105, 110, 105, 116, 95, 107, 101, 114, 110, 101, 108, 32, 45, 32, 98, 68, 105, 109, 46, 120, 32, 61, 32, 37, 117, 32, 32, 98, 73, 100, 120, 46, 120, 32, 61, 32, 37, 117, 32, 32, 116, 104, 114, 73, 100, 120, 46, 120, 32, 61, 32, 37, 117, 32, 32, 98, 68, 105, 109, 46, 121, 32, 61, 32, 37, 117, 32, 32, 98, 73, 100, 120, 46, 121, 32, 61, 32, 37, 117, 32, 32, 116, 104, 114, 73, 100, 120, 46, 121, 32, 61, 32, 37, 117, 32, 32, 98, 68, 105, 109, 46, 122, 32, 61, 32, 37, 117, 32, 32, 98, 73, 100, 120, 46, 122, 32, 61, 32, 37, 117, 32, 32, 116, 104, 114, 73, 100, 120, 46, 122, 32, 61, 32, 37, 117, 32, 32, 114, 111, 119, 32, 61, 32, 37, 117, 32, 32, 99, 111, 108, 32, 61, 32, 37, 117, 32, 105, 32, 61, 32, 37, 117, 10};

.visible .entry _Z18threed_init_kernelPfjjj(
	.param .u64 .ptr .align 1 _Z18threed_init_kernelPfjjj_param_0,
	.param .u32 _Z18threed_init_kernelPfjjj_param_1,
	.param .u32 _Z18threed_init_kernelPfjjj_param_2,
	.param .u32 _Z18threed_init_kernelPfjjj_param_3
)
{
	.local .align 16 .b8 	__local_depot0[48];
	.reg .b64 	%SP;
	.reg .b64 	%SPL;
	.reg .pred 	%p<6>;
	.reg .b32 	%r<23>;
	.reg .b32 	%f<2>;
	.reg .b64 	%rd<9>;

	mov.u64 	%SPL, __local_depot0;
	cvta.local.u64 	%SP, %SPL;
	ld.param.u64 	%rd1, [_Z18threed_init_kernelPfjjj_param_0];
	ld.param.u32 	%r13, [_Z18threed_init_kernelPfjjj_param_1];
	ld.param.u32 	%r14, [_Z18threed_init_kernelPfjjj_param_2];
	ld.param.u32 	%r16, [_Z18threed_init_kernelPfjjj_param_3];
	mov.u32 	%r1, %ctaid.x;
	mov.u32 	%r2, %ntid.x;
	mov.u32 	%r3, %tid.x;
	mad.lo.s32 	%r4, %r1, %r2, %r3;
	mov.u32 	%r5, %ctaid.y;
	mov.u32 	%r6, %ntid.y;
	mov.u32 	%r7, %tid.y;
	mad.lo.s32 	%r17, %r5, %r6, %r7;
	mov.u32 	%r9, %ctaid.z;
	mov.u32 	%r10, %ntid.z;
	mov.u32 	%r11, %tid.z;
	mad.lo.s32 	%r18, %r9, %r10, %r11;
	mad.lo.s32 	%r19, %r13, %r18, %r4;
	mul.lo.s32 	%r12, %r19, %r14;
	setp.ge.u32 	%p1, %r4, %r13;
	setp.ge.u32 	%p2, %r17, %r14;
	or.pred  	%p3, %p1, %p2;
	setp.ge.u32 	%p4, %r18, %r16;
	or.pred  	%p5, %p3, %p4;
	@%p5 bra 	$L__BB0_2;
	add.s32 	%r20, %r12, %r17;
	add.u64 	%rd2, %SP, 0;
	add.u64 	%rd3, %SPL, 0;
	cvta.to.global.u64 	%rd4, %rd1;
	st.local.v4.u32 	[%rd3], {%r2, %r1, %r3, %r6};
	st.local.v4.u32 	[%rd3+16], {%r5, %r7, %r10, %r9};
	st.local.v4.u32 	[%rd3+32], {%r11, %r4, %r17, %r20};
	mov.u64 	%rd5, $str;
	cvta.global.u64 	%rd6, %rd5;
	{ // callseq 0, 0
	.param .b64 param0;
	st.param.b64 	[param0], %rd6;
	.param .b64 param1;
	st.param.b64 	[param1], %rd2;
	.param .b32 retval0;
	call.uni (retval0), 
	vprintf, 
	(
	param0, 
	param1
	);
	ld.param.b32 	%r21, [retval0];
	} // callseq 0
	cvt.rn.f32.u32 	%f1, %r4;
	mul.wide.u32 	%rd7, %r20, 4;
	add.s64 	%rd8, %rd4, %rd7;
	st.global.f32 	[%rd8], %f1;
$L__BB0_2:
	ret;

}


// ===== COMPILED SASS (sm_100) =====

	.target	sm_100

	.elftype	@"ET_EXEC"


//--------------------- .note.nv.tkinfo           --------------------------
	.section	.note.nv.tkinfo,"",@"SHT_NOTE"
	.sectionflags	@"SHF_NOTE_NV_TKINFO"
	.tkinfo
        /*0018*/ 	.word	0x00000002
        /*0030*/ 	.string	""
        /*0030*/ 	.string	"ptxas"
        /*0030*/ 	.string	"Cuda compilation tools, release 13.0, V13.0.88"
        /*0030*/ 	.string	"Build cuda_13.0.r13.0/compiler.36424714_0"
        /*0030*/ 	.string	"-arch sm_100 -m 64 "



//--------------------- .note.nv.cuinfo           --------------------------
	.section	.note.nv.cuinfo,"",@"SHT_NOTE"
	.sectionflags	@"SHF_NOTE_NV_CUINFO"
        /*0018*/ 	.short	0x0002
        /*001a*/ 	.short	0x0064
        /*001c*/ 	.short	0x0082
	.zero		2


//--------------------- .nv.info                  --------------------------
	.section	.nv.info,"",@"SHT_CUDA_INFO"
	.align	4


	//----- nvinfo : EIATTR_REGCOUNT
	.align		4
        /*0000*/ 	.byte	0x04, 0x2f
        /*0002*/ 	.short	(.L_2 - .L_1)
	.align		4
.L_1:
        /*0004*/ 	.word	index@(_Z18threed_init_kernelPfjjj)
        /*0008*/ 	.word	0x00000018


	//----- nvinfo : EIATTR_FRAME_SIZE
	.align		4
.L_2:
        /*000c*/ 	.byte	0x04, 0x11
        /*000e*/ 	.short	(.L_4 - .L_3)
	.align		4
.L_3:
        /*0010*/ 	.word	index@(_Z18threed_init_kernelPfjjj)
        /*0014*/ 	.word	0x00000030


	//----- nvinfo : EIATTR_MIN_STACK_SIZE
	.align		4
.L_4:
        /*0018*/ 	.byte	0x04, 0x12
        /*001a*/ 	.short	(.L_6 - .L_5)
	.align		4
.L_5:
        /*001c*/ 	.word	index@(_Z18threed_init_kernelPfjjj)
        /*0020*/ 	.word	0x00000030
.L_6:


//--------------------- .nv.compat                --------------------------
	.section	.nv.compat,"",@"SHT_CUDA_COMPAT_INFO"
	.align	4
        /*0000*/ 	.byte	0x02, 0x09, 0x00, 0x00, 0x02, 0x02, 0x01, 0x00, 0x02, 0x05, 0x05, 0x00, 0x03, 0x07, 0x01, 0x01
        /*0010*/ 	.byte	0x02, 0x03, 0x00, 0x00, 0x02, 0x06, 0x01, 0x00, 0x04, 0x0b, 0x08, 0x00, 0x09, 0x00, 0x00, 0x00
        /*0020*/ 	.byte	0x00, 0x00, 0x00, 0x00


//--------------------- .nv.info._Z18threed_init_kernelPfjjj --------------------------
	.section	.nv.info._Z18threed_init_kernelPfjjj,"",@"SHT_CUDA_INFO"
	.sectionflags	@""
	.align	4


	//----- nvinfo : EIATTR_CUDA_API_VERSION
	.align		4
        /*0000*/ 	.byte	0x04, 0x37
        /*0002*/ 	.short	(.L_8 - .L_7)
.L_7:
        /*0004*/ 	.word	0x00000082


	//----- nvinfo : EIATTR_KPARAM_INFO
	.align		4
.L_8:
        /*0008*/ 	.byte	0x04, 0x17
        /*000a*/ 	.short	(.L_10 - .L_9)
.L_9:
        /*000c*/ 	.word	0x00000000
        /*0010*/ 	.short	0x0003
        /*0012*/ 	.short	0x0010
        /*0014*/ 	.byte	0x00, 0xf0, 0x11, 0x00


	//----- nvinfo : EIATTR_KPARAM_INFO
	.align		4
.L_10:
        /*0018*/ 	.byte	0x04, 0x17
        /*001a*/ 	.short	(.L_12 - .L_11)
.L_11:
        /*001c*/ 	.word	0x00000000
        /*0020*/ 	.short	0x0002
        /*0022*/ 	.short	0x000c
        /*0024*/ 	.byte	0x00, 0xf0, 0x11, 0x00


	//----- nvinfo : EIATTR_KPARAM_INFO
	.align		4
.L_12:
        /*0028*/ 	.byte	0x04, 0x17
        /*002a*/ 	.short	(.L_14 - .L_13)
.L_13:
        /*002c*/ 	.word	0x00000000
        /*0030*/ 	.short	0x0001
        /*0032*/ 	.short	0x0008
        /*0034*/ 	.byte	0x00, 0xf0, 0x11, 0x00


	//----- nvinfo : EIATTR_KPARAM_INFO
	.align		4
.L_14:
        /*0038*/ 	.byte	0x04, 0x17
        /*003a*/ 	.short	(.L_16 - .L_15)
.L_15:
        /*003c*/ 	.word	0x00000000
        /*0040*/ 	.short	0x0000
        /*0042*/ 	.short	0x0000
        /*0044*/ 	.byte	0x00, 0xf5, 0x21, 0x00


	//----- nvinfo : EIATTR_SPARSE_MMA_MASK
	.align		4
.L_16:
        /*0048*/ 	.byte	0x03, 0x50
        /*004a*/ 	.short	0x0000


	//----- nvinfo : EIATTR_MAXREG_COUNT
	.align		4
        /*004c*/ 	.byte	0x03, 0x1b
        /*004e*/ 	.short	0x00ff


	//----- nvinfo : EIATTR_EXTERNS
	.align		4
        /*0050*/ 	.byte	0x04, 0x0f
        /*0052*/ 	.short	(.L_18 - .L_17)


	//   ....[0]....
	.align		4
.L_17:
        /*0054*/ 	.word	index@(vprintf)


	//----- nvinfo : EIATTR_MERCURY_ISA_VERSION
	.align		4
.L_18:
        /*0058*/ 	.byte	0x03, 0x5f
        /*005a*/ 	.short	0x0101


	//----- nvinfo : EIATTR_VRC_CTA_INIT_COUNT
	.align		4
        /*005c*/ 	.byte	0x02, 0x4a
	.zero		1
	.zero		1


	//----- nvinfo : EIATTR_SYSCALL_OFFSETS
	.align		4
        /*0060*/ 	.byte	0x04, 0x46
        /*0062*/ 	.short	(.L_20 - .L_19)


	//   ....[0]....
.L_19:
        /*0064*/ 	.word	0x00000240


	//----- nvinfo : EIATTR_EXIT_INSTR_OFFSETS
	.align		4
.L_20:
        /*0068*/ 	.byte	0x04, 0x1c
        /*006a*/ 	.short	(.L_22 - .L_21)


	//   ....[0]....
.L_21:
        /*006c*/ 	.word	0x00000180


	//   ....[1]....
        /*0070*/ 	.word	0x00000290


	//----- nvinfo : EIATTR_CRS_STACK_SIZE
	.align		4
.L_22:
        /*0074*/ 	.byte	0x04, 0x1e
        /*0076*/ 	.short	(.L_24 - .L_23)
.L_23:
        /*0078*/ 	.word	0x00000000


	//----- nvinfo : EIATTR_CBANK_PARAM_SIZE
	.align		4
.L_24:
        /*007c*/ 	.byte	0x03, 0x19
        /*007e*/ 	.short	0x0014


	//----- nvinfo : EIATTR_PARAM_CBANK
	.align		4
        /*0080*/ 	.byte	0x04, 0x0a
        /*0082*/ 	.short	(.L_26 - .L_25)
	.align		4
.L_25:
        /*0084*/ 	.word	index@(.nv.constant0._Z18threed_init_kernelPfjjj)
        /*0088*/ 	.short	0x0380
        /*008a*/ 	.short	0x0014


	//----- nvinfo : EIATTR_SW_WAR
	.align		4
.L_26:
        /*008c*/ 	.byte	0x04, 0x36
        /*008e*/ 	.short	(.L_28 - .L_27)
.L_27:
        /*0090*/ 	.word	0x00000008
.L_28:


//--------------------- .nv.callgraph             --------------------------
	.section	.nv.callgraph,"",@"SHT_CUDA_CALLGRAPH"
	.align	4
	.sectionentsize	8
	.align		4
        /*0000*/ 	.word	0x00000000
	.align		4
        /*0004*/ 	.word	0xffffffff
	.align		4
        /*0008*/ 	.word	index@(_Z18threed_init_kernelPfjjj)
	.align		4
        /*000c*/ 	.word	index@(vprintf)
	.align		4
        /*0010*/ 	.word	0x00000000
	.align		4
        /*0014*/ 	.word	0xfffffffe
	.align		4
        /*0018*/ 	.word	0x00000000
	.align		4
        /*001c*/ 	.word	0xfffffffd
	.align		4
        /*0020*/ 	.word	0x00000000
	.align		4
        /*0024*/ 	.word	0xfffffffc


//--------------------- .nv.constant4             --------------------------
	.section	.nv.constant4,"a",@progbits
	.align	8
	.align		8
.nv.constant4:
        /*0000*/ 	.dword	vprintf
	.align		8
        /*0008*/ 	.dword	$str


//--------------------- .text._Z18threed_init_kernelPfjjj --------------------------
	.section	.text._Z18threed_init_kernelPfjjj,"ax",@progbits
	.align	128
        .global         _Z18threed_init_kernelPfjjj
        .type           _Z18threed_init_kernelPfjjj,@function
        .size           _Z18threed_init_kernelPfjjj,(.L_x_2 - _Z18threed_init_kernelPfjjj)
        .other          _Z18threed_init_kernelPfjjj,@"STO_CUDA_ENTRY STV_DEFAULT"
_Z18threed_init_kernelPfjjj:
.text._Z18threed_init_kernelPfjjj:
[----:B------:R-:W0:Y:S01]  /*0000*/  LDC R1, c[0x0][0x37c] ;  /* 0x0000df00ff017b82 */ /* 0x000e220000000800 */
[----:B------:R-:W1:Y:S01]  /*0010*/  S2R R12, SR_CTAID.Y ;  /* 0x00000000000c7919 */ /* 0x000e620000002600 */
[----:B------:R-:W2:Y:S06]  /*0020*/  LDCU UR5, c[0x0][0x2fc] ;  /* 0x00005f80ff0577ac */ /* 0x000eac0008000800 */
[----:B------:R-:W3:Y:S01]  /*0030*/  LDC R8, c[0x0][0x360] ;  /* 0x0000d800ff087b82 */ /* 0x000ee20000000800 */
[----:B0-----:R-:W-:Y:S01]  /*0040*/  VIADD R1, R1, 0xffffffd0 ;  /* 0xffffffd001017836 */ /* 0x001fe20000000000 */
[----:B------:R-:W1:Y:S01]  /*0050*/  S2R R13, SR_TID.Y ;  /* 0x00000000000d7919 */ /* 0x000e620000002200 */
[----:B------:R-:W0:Y:S01]  /*0060*/  LDCU.64 UR6, c[0x0][0x388] ;  /* 0x00007100ff0677ac */ /* 0x000e220008000a00 */
[----:B------:R-:W3:Y:S01]  /*0070*/  S2R R9, SR_CTAID.X ;  /* 0x0000000000097919 */ /* 0x000ee20000002500 */
[----:B------:R-:W4:Y:S03]  /*0080*/  LDCU UR8, c[0x0][0x390] ;  /* 0x00007200ff0877ac */ /* 0x000f260008000800 */
[----:B------:R-:W1:Y:S01]  /*0090*/  LDC R11, c[0x0][0x364] ;  /* 0x0000d900ff0b7b82 */ /* 0x000e620000000800 */
[----:B------:R-:W3:Y:S01]  /*00a0*/  S2R R10, SR_TID.X ;  /* 0x00000000000a7919 */ /* 0x000ee20000002100 */
[----:B------:R-:W5:Y:S01]  /*00b0*/  LDCU UR4, c[0x0][0x2f8] ;  /* 0x00005f00ff0477ac */ /* 0x000f620008000800 */
[----:B------:R-:W4:Y:S05]  /*00c0*/  S2R R15, SR_CTAID.Z ;  /* 0x00000000000f7919 */ /* 0x000f2a0000002700 */
[----:B------:R-:W4:Y:S01]  /*00d0*/  LDC R14, c[0x0][0x368] ;  /* 0x0000da00ff0e7b82 */ /* 0x000f220000000800 */
[----:B------:R-:W4:Y:S01]  /*00e0*/  S2R R16, SR_TID.Z ;  /* 0x0000000000107919 */ /* 0x000f220000002300 */
[----:B-----5:R-:W-:Y:S01]  /*00f0*/  IADD3 R6, P1, PT, R1, UR4, RZ ;  /* 0x0000000401067c10 */ /* 0x020fe2000ff3e0ff */
[----:B-1----:R-:W-:-:S04]  /*0100*/  IMAD R18, R12, R11, R13 ;  /* 0x0000000b0c127224 */ /* 0x002fc800078e020d */
[----:B--2---:R-:W-:Y:S01]  /*0110*/  IMAD.X R7, RZ, RZ, UR5, P1 ;  /* 0x00000005ff077e24 */ /* 0x004fe200088e06ff */
[----:B0-----:R-:W-:Y:S01]  /*0120*/  ISETP.GE.U32.AND P0, PT, R18, UR7, PT ;  /* 0x0000000712007c0c */ /* 0x001fe2000bf06070 */
[----:B---3--:R-:W-:-:S05]  /*0130*/  IMAD R17, R9, R8, R10 ;  /* 0x0000000809117224 */ /* 0x008fca00078e020a */
[----:B------:R-:W-:Y:S01]  /*0140*/  ISETP.GE.U32.OR P0, PT, R17, UR6, P0 ;  /* 0x0000000611007c0c */ /* 0x000fe20008706470 */
[----:B----4-:R-:W-:-:S04]  /*0150*/  IMAD R0, R15, R14, R16 ;  /* 0x0000000e0f007224 */ /* 0x010fc800078e0210 */
[C---:B------:R-:W-:Y:S01]  /*0160*/  IMAD R19, R0.reuse, UR6, R17 ;  /* 0x0000000600137c24 */ /* 0x040fe2000f8e0211 */
[----:B------:R-:W-:-:S13]  /*0170*/  ISETP.GE.U32.OR P0, PT, R0, UR8, P0 ;  /* 0x0000000800007c0c */ /* 0x000fda0008706470 */
[----:B------:R-:W-:Y:S05]  /*0180*/  @P0 EXIT ;  /* 0x000000000000094d */ /* 0x000fea0003800000 */
[----:B------:R-:W-:Y:S01]  /*0190*/  IMAD R19, R19, UR7, R18 ;  /* 0x0000000713137c24 */ /* 0x000fe2000f8e0212 */
[----:B------:R-:W-:Y:S01]  /*01a0*/  MOV R0, 0x0 ;  /* 0x0000000000007802 */ /* 0x000fe20000000f00 */
[----:B------:R0:W-:Y:S01]  /*01b0*/  STL.128 [R1], R8 ;  /* 0x0000000801007387 */ /* 0x0001e20000100c00 */
[----:B------:R-:W1:Y:S02]  /*01c0*/  LDCU.64 UR4, c[0x4][0x8] ;  /* 0x01000100ff0477ac */ /* 0x000e640008000a00 */
[----:B------:R0:W2:Y:S01]  /*01d0*/  LDC.64 R2, c[0x4][R0] ;  /* 0x0100000000027b82 */ /* 0x0000a20000000a00 */
[----:B------:R0:W-:Y:S01]  /*01e0*/  STL.128 [R1+0x10], R12 ;  /* 0x0000100c01007387 */ /* 0x0001e20000100c00 */
[----:B------:R-:W3:Y:S03]  /*01f0*/  LDCU.64 UR36, c[0x0][0x358] ;  /* 0x00006b00ff2477ac */ /* 0x000ee60008000a00 */
[----:B------:R0:W-:Y:S01]  /*0200*/  STL.128 [R1+0x20], R16 ;  /* 0x0000201001007387 */ /* 0x0001e20000100c00 */
[----:B-1----:R-:W-:-:S02]  /*0210*/  MOV R4, UR4 ;  /* 0x0000000400047c02 */ /* 0x002fc40008000f00 */
[----:B------:R-:W-:-:S07]  /*0220*/  MOV R5, UR5 ;  /* 0x0000000500057c02 */ /* 0x000fce0008000f00 */
[----:B------:R-:W-:-:S07]  /*0230*/  LEPC R20, `(.L_x_0) ;  /* 0x000000001014794e */ /* 0x000fce0000000000 */
[----:B0-23--:R-:W-:Y:S05]  /*0240*/  CALL.ABS.NOINC R2 ;  /* 0x0000000002007343 */ /* 0x00dfea0003c00000 */
.L_x_0:
[----:B------:R-:W0:Y:S01]  /*0250*/  LDC.64 R2, c[0x0][0x380] ;  /* 0x0000e000ff027b82 */ /* 0x000e220000000a00 */
[----:B------:R-:W-:Y:S01]  /*0260*/  I2FP.F32.U32 R17, R17 ;  /* 0x0000001100117245 */ /* 0x000fe20000201000 */
[----:B0-----:R-:W-:-:S05]  /*0270*/  IMAD.WIDE.U32 R2, R19, 0x4, R2 ;  /* 0x0000000413027825 */ /* 0x001fca00078e0002 */
[----:B------:R-:W-:Y:S01]  /*0280*/  STG.E desc[UR36][R2.64], R17 ;  /* 0x0000001102007986 */ /* 0x000fe2000c101924 */
[----:B------:R-:W-:Y:S05]  /*0290*/  EXIT ;  /* 0x000000000000794d */ /* 0x000fea0003800000 */
.L_x_1:
[----:B------:R-:W-:-:S00]  /*02a0*/  BRA `(.L_x_1) ;  /* 0xfffffffc00fc7947 */ /* 0x000fc0000383ffff */
[----:B------:R-:W-:-:S00]  /*02b0*/  NOP ;  /* 0x0000000000007918 */ /* 0x000fc00000000000 */
        /* <DEDUP_REMOVED lines=12> */
.L_x_2:


//--------------------- .nv.global.init           --------------------------
	.section	.nv.global.init,"aw",@progbits
.nv.global.init:
	.type		$str,@object
	.size		$str,(.L_0 - $str)
$str:
        /*0000*/ 	.byte	0x74, 0x68, 0x72, 0x65, 0x65, 0x64, 0x5f, 0x69, 0x6e, 0x69, 0x74, 0x5f, 0x6b, 0x65, 0x72, 0x6e
        /* <DEDUP_REMOVED lines=9> */
        /*00a0*/ 	.byte	0x25, 0x75, 0x20, 0x69, 0x20, 0x3d, 0x20, 0x25, 0x75, 0x0a, 0x00
.L_0:


//--------------------- .nv.shared.reserved.0     --------------------------
	.section	.nv.shared.reserved.0,"aw",@nobits
	.weak		__nv_reservedSMEM_offset_0_alias
	.size		__nv_reservedSMEM_offset_0_alias, 0, 64
	.other		__nv_reservedSMEM_offset_0_alias,@"STO_CUDA_RESERVED_SHARED STV_DEFAULT"
__nv_reservedSMEM_offset_0_alias:
	.zero		0
	.zero		64


//--------------------- .nv.constant0._Z18threed_init_kernelPfjjj --------------------------
	.section	.nv.constant0._Z18threed_init_kernelPfjjj,"a",@progbits
	.sectionflags	@""
	.align	4
.nv.constant0._Z18threed_init_kernelPfjjj:
	.zero		916


//--------------------- SYMBOLS --------------------------

	.type		.nv.reservedSmem.offset0,@object
	.size		.nv.reservedSmem.offset0,0x4
	.type		vprintf,@function
